//
// Generated by NVIDIA NVVM Compiler
//
// Compiler Build ID: CL-36424714
// Cuda compilation tools, release 13.0, V13.0.88
// Based on NVVM 20.0.0
//

.version 9.0
.target sm_100
.address_size 64

	// .globl	_Z9addMatrixPiS_S_i
// _ZZ21addMatrixSharedStaticPiS_S_iE3s_a has been demoted
.extern .shared .align 16 .b8 arrays[];

.visible .entry _Z9addMatrixPiS_S_i(
	.param .u64 .ptr .align 1 _Z9addMatrixPiS_S_i_param_0,
	.param .u64 .ptr .align 1 _Z9addMatrixPiS_S_i_param_1,
	.param .u64 .ptr .align 1 _Z9addMatrixPiS_S_i_param_2,
	.param .u32 _Z9addMatrixPiS_S_i_param_3
)
{
	.reg .pred 	%p<2>;
	.reg .b32 	%r<17>;
	.reg .b64 	%rd<11>;

	ld.param.u64 	%rd1, [_Z9addMatrixPiS_S_i_param_0];
	ld.param.u64 	%rd2, [_Z9addMatrixPiS_S_i_param_1];
	ld.param.u64 	%rd3, [_Z9addMatrixPiS_S_i_param_2];
	ld.param.u32 	%r4, [_Z9addMatrixPiS_S_i_param_3];
	mov.u32 	%r5, %ntid.x;
	mov.u32 	%r6, %ctaid.x;
	mov.u32 	%r7, %tid.x;
	mad.lo.s32 	%r1, %r5, %r6, %r7;
	mov.u32 	%r8, %ntid.y;
	mov.u32 	%r9, %ctaid.y;
	mov.u32 	%r10, %tid.y;
	mad.lo.s32 	%r11, %r8, %r9, %r10;
	max.s32 	%r12, %r1, %r11;
	setp.ge.s32 	%p1, %r12, %r4;
	@%p1 bra 	$L__BB0_2;
	cvta.to.global.u64 	%rd4, %rd1;
	cvta.to.global.u64 	%rd5, %rd2;
	cvta.to.global.u64 	%rd6, %rd3;
	mad.lo.s32 	%r13, %r4, %r1, %r11;
	mul.wide.s32 	%rd7, %r13, 4;
	add.s64 	%rd8, %rd4, %rd7;
	ld.global.u32 	%r14, [%rd8];
	add.s64 	%rd9, %rd5, %rd7;
	ld.global.u32 	%r15, [%rd9];
	add.s32 	%r16, %r15, %r14;
	add.s64 	%rd10, %rd6, %rd7;
	st.global.u32 	[%rd10], %r16;
$L__BB0_2:
	ret;

}
	// .globl	_Z21addMatrixSharedStaticPiS_S_i
.visible .entry _Z21addMatrixSharedStaticPiS_S_i(
	.param .u64 .ptr .align 1 _Z21addMatrixSharedStaticPiS_S_i_param_0,
	.param .u64 .ptr .align 1 _Z21addMatrixSharedStaticPiS_S_i_param_1,
	.param .u64 .ptr .align 1 _Z21addMatrixSharedStaticPiS_S_i_param_2,
	.param .u32 _Z21addMatrixSharedStaticPiS_S_i_param_3
)
{
	.reg .pred 	%p<2>;
	.reg .b32 	%r<20>;
	.reg .b64 	%rd<11>;
	// demoted variable
	.shared .align 4 .b8 _ZZ21addMatrixSharedStaticPiS_S_iE3s_a[100];
	ld.param.u64 	%rd1, [_Z21addMatrixSharedStaticPiS_S_i_param_0];
	ld.param.u64 	%rd2, [_Z21addMatrixSharedStaticPiS_S_i_param_1];
	ld.param.u64 	%rd3, [_Z21addMatrixSharedStaticPiS_S_i_param_2];
	ld.param.u32 	%r4, [_Z21addMatrixSharedStaticPiS_S_i_param_3];
	mov.u32 	%r5, %ntid.x;
	mov.u32 	%r6, %ctaid.x;
	mov.u32 	%r7, %tid.x;
	mad.lo.s32 	%r1, %r5, %r6, %r7;
	mov.u32 	%r8, %ntid.y;
	mov.u32 	%r9, %ctaid.y;
	mov.u32 	%r10, %tid.y;
	mad.lo.s32 	%r11, %r8, %r9, %r10;
	max.s32 	%r12, %r1, %r11;
	setp.ge.s32 	%p1, %r12, %r4;
	@%p1 bra 	$L__BB1_2;
	cvta.to.global.u64 	%rd4, %rd1;
	cvta.to.global.u64 	%rd5, %rd2;
	cvta.to.global.u64 	%rd6, %rd3;
	mad.lo.s32 	%r13, %r4, %r1, %r11;
	mul.wide.s32 	%rd7, %r13, 4;
	add.s64 	%rd8, %rd4, %rd7;
	ld.global.u32 	%r14, [%rd8];
	shl.b32 	%r15, %r13, 2;
	mov.u32 	%r16, _ZZ21addMatrixSharedStaticPiS_S_iE3s_a;
	add.s32 	%r17, %r16, %r15;
	st.shared.u32 	[%r17], %r14;
	add.s64 	%rd9, %rd5, %rd7;
	ld.global.u32 	%r18, [%rd9];
	add.s32 	%r19, %r18, %r14;
	add.s64 	%rd10, %rd6, %rd7;
	st.global.u32 	[%rd10], %r19;
$L__BB1_2:
	ret;

}
	// .globl	_Z22addMatrixSharedDynamicPiS_S_i
.visible .entry _Z22addMatrixSharedDynamicPiS_S_i(
	.param .u64 .ptr .align 1 _Z22addMatrixSharedDynamicPiS_S_i_param_0,
	.param .u64 .ptr .align 1 _Z22addMatrixSharedDynamicPiS_S_i_param_1,
	.param .u64 .ptr .align 1 _Z22addMatrixSharedDynamicPiS_S_i_param_2,
	.param .u32 _Z22addMatrixSharedDynamicPiS_S_i_param_3
)
{
	.reg .pred 	%p<2>;
	.reg .b32 	%r<20>;
	.reg .b64 	%rd<11>;

	ld.param.u64 	%rd1, [_Z22addMatrixSharedDynamicPiS_S_i_param_0];
	ld.param.u64 	%rd2, [_Z22addMatrixSharedDynamicPiS_S_i_param_1];
	ld.param.u64 	%rd3, [_Z22addMatrixSharedDynamicPiS_S_i_param_2];
	ld.param.u32 	%r4, [_Z22addMatrixSharedDynamicPiS_S_i_param_3];
	mov.u32 	%r5, %ntid.x;
	mov.u32 	%r6, %ctaid.x;
	mov.u32 	%r7, %tid.x;
	mad.lo.s32 	%r1, %r5, %r6, %r7;
	mov.u32 	%r8, %ntid.y;
	mov.u32 	%r9, %ctaid.y;
	mov.u32 	%r10, %tid.y;
	mad.lo.s32 	%r11, %r8, %r9, %r10;
	max.s32 	%r12, %r1, %r11;
	setp.ge.s32 	%p1, %r12, %r4;
	@%p1 bra 	$L__BB2_2;
	cvta.to.global.u64 	%rd4, %rd1;
	cvta.to.global.u64 	%rd5, %rd2;
	cvta.to.global.u64 	%rd6, %rd3;
	mad.lo.s32 	%r13, %r4, %r1, %r11;
	mul.wide.s32 	%rd7, %r13, 4;
	add.s64 	%rd8, %rd4, %rd7;
	ld.global.u32 	%r14, [%rd8];
	shl.b32 	%r15, %r13, 2;
	mov.u32 	%r16, arrays;
	add.s32 	%r17, %r16, %r15;
	st.shared.u32 	[%r17], %r14;
	add.s64 	%rd9, %rd5, %rd7;
	ld.global.u32 	%r18, [%rd9];
	st.shared.u32 	[%r17+100], %r18;
	add.s32 	%r19, %r18, %r14;
	st.shared.u32 	[%r17+200], %r19;
	add.s64 	%rd10, %rd6, %rd7;
	st.global.u32 	[%rd10], %r19;
$L__BB2_2:
	ret;

}


// ===== COMPILED SASS (sm_100) =====

	.target	sm_100

	.elftype	@"ET_EXEC"


//--------------------- .note.nv.tkinfo           --------------------------
	.section	.note.nv.tkinfo,"",@"SHT_NOTE"
	.sectionflags	@"SHF_NOTE_NV_TKINFO"
	.tkinfo
        /*0018*/ 	.word	0x00000002
        /*0030*/ 	.string	""
        /*0030*/ 	.string	"ptxas"
        /*0030*/ 	.string	"Cuda compilation tools, release 13.0, V13.0.88"
        /*0030*/ 	.string	"Build cuda_13.0.r13.0/compiler.36424714_0"
        /*0030*/ 	.string	"-arch sm_100 -m 64 "



//--------------------- .note.nv.cuinfo           --------------------------
	.section	.note.nv.cuinfo,"",@"SHT_NOTE"
	.sectionflags	@"SHF_NOTE_NV_CUINFO"
        /*0018*/ 	.short	0x0002
        /*001a*/ 	.short	0x0064
        /*001c*/ 	.short	0x0082
	.zero		2


//--------------------- .nv.info                  --------------------------
	.section	.nv.info,"",@"SHT_CUDA_INFO"
	.align	4


	//----- nvinfo : EIATTR_REGCOUNT
	.align		4
        /*0000*/ 	.byte	0x04, 0x2f
        /*0002*/ 	.short	(.L_1 - .L_0)
	.align		4
.L_0:
        /*0004*/ 	.word	index@(_Z9addMatrixPiS_S_i)
        /*0008*/ 	.word	0x0000000c


	//----- nvinfo : EIATTR_FRAME_SIZE
	.align		4
.L_1:
        /*000c*/ 	.byte	0x04, 0x11
        /*000e*/ 	.short	(.L_3 - .L_2)
	.align		4
.L_2:
        /*0010*/ 	.word	index@(_Z9addMatrixPiS_S_i)
        /*0014*/ 	.word	0x00000000


	//----- nvinfo : EIATTR_REGCOUNT
	.align		4
.L_3:
        /*0018*/ 	.byte	0x04, 0x2f
        /*001a*/ 	.short	(.L_5 - .L_4)
	.align		4
.L_4:
        /*001c*/ 	.word	index@(_Z21addMatrixSharedStaticPiS_S_i)
        /*0020*/ 	.word	0x0000000e


	//----- nvinfo : EIATTR_FRAME_SIZE
	.align		4
.L_5:
        /*0024*/ 	.byte	0x04, 0x11
        /*0026*/ 	.short	(.L_7 - .L_6)
	.align		4
.L_6:
        /*0028*/ 	.word	index@(_Z21addMatrixSharedStaticPiS_S_i)
        /*002c*/ 	.word	0x00000000


	//----- nvinfo : EIATTR_REGCOUNT
	.align		4
.L_7:
        /*0030*/ 	.byte	0x04, 0x2f
        /*0032*/ 	.short	(.L_9 - .L_8)
	.align		4
.L_8:
        /*0034*/ 	.word	index@(_Z22addMatrixSharedDynamicPiS_S_i)
        /*0038*/ 	.word	0x0000000e


	//----- nvinfo : EIATTR_FRAME_SIZE
	.align		4
.L_9:
        /*003c*/ 	.byte	0x04, 0x11
        /*003e*/ 	.short	(.L_11 - .L_10)
	.align		4
.L_10:
        /*0040*/ 	.word	index@(_Z22addMatrixSharedDynamicPiS_S_i)
        /*0044*/ 	.word	0x00000000


	//----- nvinfo : EIATTR_MIN_STACK_SIZE
	.align		4
.L_11:
        /*0048*/ 	.byte	0x04, 0x12
        /*004a*/ 	.short	(.L_13 - .L_12)
	.align		4
.L_12:
        /*004c*/ 	.word	index@(_Z22addMatrixSharedDynamicPiS_S_i)
        /*0050*/ 	.word	0x00000000


	//----- nvinfo : EIATTR_MIN_STACK_SIZE
	.align		4
.L_13:
        /*0054*/ 	.byte	0x04, 0x12
        /*0056*/ 	.short	(.L_15 - .L_14)
	.align		4
.L_14:
        /*0058*/ 	.word	index@(_Z21addMatrixSharedStaticPiS_S_i)
        /*005c*/ 	.word	0x00000000


	//----- nvinfo : EIATTR_MIN_STACK_SIZE
	.align		4
.L_15:
        /*0060*/ 	.byte	0x04, 0x12
        /*0062*/ 	.short	(.L_17 - .L_16)
	.align		4
.L_16:
        /*0064*/ 	.word	index@(_Z9addMatrixPiS_S_i)
        /*0068*/ 	.word	0x00000000
.L_17:


//--------------------- .nv.compat                --------------------------
	.section	.nv.compat,"",@"SHT_CUDA_COMPAT_INFO"
	.align	4
        /*0000*/ 	.byte	0x02, 0x09, 0x00, 0x00, 0x02, 0x02, 0x01, 0x00, 0x02, 0x05, 0x05, 0x00, 0x03, 0x07, 0x01, 0x01
        /*0010*/ 	.byte	0x02, 0x03, 0x00, 0x00, 0x02, 0x06, 0x01, 0x00, 0x04, 0x0b, 0x08, 0x00, 0x09, 0x00, 0x00, 0x00
        /*0020*/ 	.byte	0x00, 0x00, 0x00, 0x00


//--------------------- .nv.info._Z22addMatrixSharedDynamicPiS_S_i --------------------------
	.section	.nv.info._Z22addMatrixSharedDynamicPiS_S_i,"",@"SHT_CUDA_INFO"
	.sectionflags	@""
	.align	4


	//----- nvinfo : EIATTR_CUDA_API_VERSION
	.align		4
        /*0000*/ 	.byte	0x04, 0x37
        /*0002*/ 	.short	(.L_19 - .L_18)
.L_18:
        /*0004*/ 	.word	0x00000082


	//----- nvinfo : EIATTR_KPARAM_INFO
	.align		4
.L_19:
        /*0008*/ 	.byte	0x04, 0x17
        /*000a*/ 	.short	(.L_21 - .L_20)
.L_20:
        /*000c*/ 	.word	0x00000000
        /*0010*/ 	.short	0x0003
        /*0012*/ 	.short	0x0018
        /*0014*/ 	.byte	0x00, 0xf0, 0x11, 0x00


	//----- nvinfo : EIATTR_KPARAM_INFO
	.align		4
.L_21:
        /*0018*/ 	.byte	0x04, 0x17
        /*001a*/ 	.short	(.L_23 - .L_22)
.L_22:
        /*001c*/ 	.word	0x00000000
        /*0020*/ 	.short	0x0002
        /*0022*/ 	.short	0x0010
        /*0024*/ 	.byte	0x00, 0xf5, 0x21, 0x00


	//----- nvinfo : EIATTR_KPARAM_INFO
	.align		4
.L_23:
        /*0028*/ 	.byte	0x04, 0x17
        /*002a*/ 	.short	(.L_25 - .L_24)
.L_24:
        /*002c*/ 	.word	0x00000000
        /*0030*/ 	.short	0x0001
        /*0032*/ 	.short	0x0008
        /*0034*/ 	.byte	0x00, 0xf5, 0x21, 0x00


	//----- nvinfo : EIATTR_KPARAM_INFO
	.align		4
.L_25:
        /*0038*/ 	.byte	0x04, 0x17
        /*003a*/ 	.short	(.L_27 - .L_26)
.L_26:
        /*003c*/ 	.word	0x00000000
        /*0040*/ 	.short	0x0000
        /*0042*/ 	.short	0x0000
        /*0044*/ 	.byte	0x00, 0xf5, 0x21, 0x00


	//----- nvinfo : EIATTR_SPARSE_MMA_MASK
	.align		4
.L_27:
        /*0048*/ 	.byte	0x03, 0x50
        /*004a*/ 	.short	0x0000


	//----- nvinfo : EIATTR_MAXREG_COUNT
	.align		4
        /*004c*/ 	.byte	0x03, 0x1b
        /*004e*/ 	.short	0x00ff


	//----- nvinfo : EIATTR_MERCURY_ISA_VERSION
	.align		4
        /*0050*/ 	.byte	0x03, 0x5f
        /*0052*/ 	.short	0x0101


	//----- nvinfo : EIATTR_VRC_CTA_INIT_COUNT
	.align		4
        /*0054*/ 	.byte	0x02, 0x4a
	.zero		1
	.zero		1


	//----- nvinfo : EIATTR_EXIT_INSTR_OFFSETS
	.align		4
        /*0058*/ 	.byte	0x04, 0x1c
        /*005a*/ 	.short	(.L_29 - .L_28)


	//   ....[0]....
.L_28:
        /*005c*/ 	.word	0x000000c0


	//   ....[1]....
        /*0060*/ 	.word	0x00000200


	//----- nvinfo : EIATTR_CBANK_PARAM_SIZE
	.align		4
.L_29:
        /*0064*/ 	.byte	0x03, 0x19
        /*0066*/ 	.short	0x001c


	//----- nvinfo : EIATTR_PARAM_CBANK
	.align		4
        /*0068*/ 	.byte	0x04, 0x0a
        /*006a*/ 	.short	(.L_31 - .L_30)
	.align		4
.L_30:
        /*006c*/ 	.word	index@(.nv.constant0._Z22addMatrixSharedDynamicPiS_S_i)
        /*0070*/ 	.short	0x0380
        /*0072*/ 	.short	0x001c


	//----- nvinfo : EIATTR_SW_WAR
	.align		4
.L_31:
        /*0074*/ 	.byte	0x04, 0x36
        /*0076*/ 	.short	(.L_33 - .L_32)
.L_32:
        /*0078*/ 	.word	0x00000008
.L_33:


//--------------------- .nv.info._Z21addMatrixSharedStaticPiS_S_i --------------------------
	.section	.nv.info._Z21addMatrixSharedStaticPiS_S_i,"",@"SHT_CUDA_INFO"
	.sectionflags	@""
	.align	4


	//----- nvinfo : EIATTR_CUDA_API_VERSION
	.align		4
        /*0000*/ 	.byte	0x04, 0x37
        /*0002*/ 	.short	(.L_35 - .L_34)
.L_34:
        /*0004*/ 	.word	0x00000082


	//----- nvinfo : EIATTR_KPARAM_INFO
	.align		4
.L_35:
        /*0008*/ 	.byte	0x04, 0x17
        /*000a*/ 	.short	(.L_37 - .L_36)
.L_36:
        /*000c*/ 	.word	0x00000000
        /*0010*/ 	.short	0x0003
        /*0012*/ 	.short	0x0018
        /*0014*/ 	.byte	0x00, 0xf0, 0x11, 0x00


	//----- nvinfo : EIATTR_KPARAM_INFO
	.align		4
.L_37:
        /*0018*/ 	.byte	0x04, 0x17
        /*001a*/ 	.short	(.L_39 - .L_38)
.L_38:
        /*001c*/ 	.word	0x00000000
        /*0020*/ 	.short	0x0002
        /*0022*/ 	.short	0x0010
        /*0024*/ 	.byte	0x00, 0xf5, 0x21, 0x00


	//----- nvinfo : EIATTR_KPARAM_INFO
	.align		4
.L_39:
        /*0028*/ 	.byte	0x04, 0x17
        /*002a*/ 	.short	(.L_41 - .L_40)
.L_40:
        /*002c*/ 	.word	0x00000000
        /*0030*/ 	.short	0x0001
        /*0032*/ 	.short	0x0008
        /*0034*/ 	.byte	0x00, 0xf5, 0x21, 0x00


	//----- nvinfo : EIATTR_KPARAM_INFO
	.align		4
.L_41:
        /*0038*/ 	.byte	0x04, 0x17
        /*003a*/ 	.short	(.L_43 - .L_42)
.L_42:
        /*003c*/ 	.word	0x00000000
        /*0040*/ 	.short	0x0000
        /*0042*/ 	.short	0x0000
        /*0044*/ 	.byte	0x00, 0xf5, 0x21, 0x00


	//----- nvinfo : EIATTR_SPARSE_MMA_MASK
	.align		4
.L_43:
        /*0048*/ 	.byte	0x03, 0x50
        /*004a*/ 	.short	0x0000


	//----- nvinfo : EIATTR_MAXREG_COUNT
	.align		4
        /*004c*/ 	.byte	0x03, 0x1b
        /*004e*/ 	.short	0x00ff


	//----- nvinfo : EIATTR_MERCURY_ISA_VERSION
	.align		4
        /*0050*/ 	.byte	0x03, 0x5f
        /*0052*/ 	.short	0x0101


	//----- nvinfo : EIATTR_VRC_CTA_INIT_COUNT
	.align		4
        /*0054*/ 	.byte	0x02, 0x4a
	.zero		1
	.zero		1


	//----- nvinfo : EIATTR_EXIT_INSTR_OFFSETS
	.align		4
        /*0058*/ 	.byte	0x04, 0x1c
        /*005a*/ 	.short	(.L_45 - .L_44)


	//   ....[0]....
.L_44:
        /*005c*/ 	.word	0x000000c0


	//   ....[1]....
        /*0060*/ 	.word	0x000001e0


	//----- nvinfo : EIATTR_CBANK_PARAM_SIZE
	.align		4
.L_45:
        /*0064*/ 	.byte	0x03, 0x19
        /*0066*/ 	.short	0x001c


	//----- nvinfo : EIATTR_PARAM_CBANK
	.align		4
        /*0068*/ 	.byte	0x04, 0x0a
        /*006a*/ 	.short	(.L_47 - .L_46)
	.align		4
.L_46:
        /*006c*/ 	.word	index@(.nv.constant0._Z21addMatrixSharedStaticPiS_S_i)
        /*0070*/ 	.short	0x0380
        /*0072*/ 	.short	0x001c


	//----- nvinfo : EIATTR_SW_WAR
	.align		4
.L_47:
        /*0074*/ 	.byte	0x04, 0x36
        /*0076*/ 	.short	(.L_49 - .L_48)
.L_48:
        /*0078*/ 	.word	0x00000008
.L_49:


//--------------------- .nv.info._Z9addMatrixPiS_S_i --------------------------
	.section	.nv.info._Z9addMatrixPiS_S_i,"",@"SHT_CUDA_INFO"
	.sectionflags	@""
	.align	4


	//----- nvinfo : EIATTR_CUDA_API_VERSION
	.align		4
        /*0000*/ 	.byte	0x04, 0x37
        /*0002*/ 	.short	(.L_51 - .L_50)
.L_50:
        /*0004*/ 	.word	0x00000082


	//----- nvinfo : EIATTR_KPARAM_INFO
	.align		4
.L_51:
        /*0008*/ 	.byte	0x04, 0x17
        /*000a*/ 	.short	(.L_53 - .L_52)
.L_52:
        /*000c*/ 	.word	0x00000000
        /*0010*/ 	.short	0x0003
        /*0012*/ 	.short	0x0018
        /*0014*/ 	.byte	0x00, 0xf0, 0x11, 0x00


	//----- nvinfo : EIATTR_KPARAM_INFO
	.align		4
.L_53:
        /*0018*/ 	.byte	0x04, 0x17
        /*001a*/ 	.short	(.L_55 - .L_54)
.L_54:
        /*001c*/ 	.word	0x00000000
        /*0020*/ 	.short	0x0002
        /*0022*/ 	.short	0x0010
        /*0024*/ 	.byte	0x00, 0xf5, 0x21, 0x00


	//----- nvinfo : EIATTR_KPARAM_INFO
	.align		4
.L_55:
        /*0028*/ 	.byte	0x04, 0x17
        /*002a*/ 	.short	(.L_57 - .L_56)
.L_56:
        /*002c*/ 	.word	0x00000000
        /*0030*/ 	.short	0x0001
        /*0032*/ 	.short	0x0008
        /*0034*/ 	.byte	0x00, 0xf5, 0x21, 0x00


	//----- nvinfo : EIATTR_KPARAM_INFO
	.align		4
.L_57:
        /*0038*/ 	.byte	0x04, 0x17
        /*003a*/ 	.short	(.L_59 - .L_58)
.L_58:
        /*003c*/ 	.word	0x00000000
        /*0040*/ 	.short	0x0000
        /*0042*/ 	.short	0x0000
        /*0044*/ 	.byte	0x00, 0xf5, 0x21, 0x00


	//----- nvinfo : EIATTR_SPARSE_MMA_MASK
	.align		4
.L_59:
        /*0048*/ 	.byte	0x03, 0x50
        /*004a*/ 	.short	0x0000


	//----- nvinfo : EIATTR_MAXREG_COUNT
	.align		4
        /*004c*/ 	.byte	0x03, 0x1b
        /*004e*/ 	.short	0x00ff


	//----- nvinfo : EIATTR_MERCURY_ISA_VERSION
	.align		4
        /*0050*/ 	.byte	0x03, 0x5f
        /*0052*/ 	.short	0x0101


	//----- nvinfo : EIATTR_VRC_CTA_INIT_COUNT
	.align		4
        /*0054*/ 	.byte	0x02, 0x4a
	.zero		1
	.zero		1


	//----- nvinfo : EIATTR_EXIT_INSTR_OFFSETS
	.align		4
        /*0058*/ 	.byte	0x04, 0x1c
        /*005a*/ 	.short	(.L_61 - .L_60)


	//   ....[0]....
.L_60:
        /*005c*/ 	.word	0x000000c0


	//   ....[1]....
        /*0060*/ 	.word	0x00000190


	//----- nvinfo : EIATTR_CBANK_PARAM_SIZE
	.align		4
.L_61:
        /*0064*/ 	.byte	0x03, 0x19
        /*0066*/ 	.short	0x001c


	//----- nvinfo : EIATTR_PARAM_CBANK
	.align		4
        /*0068*/ 	.byte	0x04, 0x0a
        /*006a*/ 	.short	(.L_63 - .L_62)
	.align		4
.L_62:
        /*006c*/ 	.word	index@(.nv.constant0._Z9addMatrixPiS_S_i)
        /*0070*/ 	.short	0x0380
        /*0072*/ 	.short	0x001c


	//----- nvinfo : EIATTR_SW_WAR
	.align		4
.L_63:
        /*0074*/ 	.byte	0x04, 0x36
        /*0076*/ 	.short	(.L_65 - .L_64)
.L_64:
        /*0078*/ 	.word	0x00000008
.L_65:


//--------------------- .nv.callgraph             --------------------------
	.section	.nv.callgraph,"",@"SHT_CUDA_CALLGRAPH"
	.align	4
	.sectionentsize	8
	.align		4
        /*0000*/ 	.word	0x00000000
	.align		4
        /*0004*/ 	.word	0xffffffff
	.align		4
        /*0008*/ 	.word	0x00000000
	.align		4
        /*000c*/ 	.word	0xfffffffe
	.align		4
        /*0010*/ 	.word	0x00000000
	.align		4
        /*0014*/ 	.word	0xfffffffd
	.align		4
        /*0018*/ 	.word	0x00000000
	.align		4
        /*001c*/ 	.word	0xfffffffc


//--------------------- .text._Z22addMatrixSharedDynamicPiS_S_i --------------------------
	.section	.text._Z22addMatrixSharedDynamicPiS_S_i,"ax",@progbits
	.align	128
        .global         _Z22addMatrixSharedDynamicPiS_S_i
        .type           _Z22addMatrixSharedDynamicPiS_S_i,@function
        .size           _Z22addMatrixSharedDynamicPiS_S_i,(.L_x_3 - _Z22addMatrixSharedDynamicPiS_S_i)
        .other          _Z22addMatrixSharedDynamicPiS_S_i,@"STO_CUDA_ENTRY STV_DEFAULT"
_Z22addMatrixSharedDynamicPiS_S_i:
.text._Z22addMatrixSharedDynamicPiS_S_i:
[----:B------:R-:W-:Y:S01]  /*0000*/  LDC R1, c[0x0][0x37c] ;  /* 0x0000df00ff017b82 */ /* 0x000fe20000000800 */
[----:B------:R-:W0:Y:S01]  /*0010*/  S2R R0, SR_CTAID.X ;  /* 0x0000000000007919 */ /* 0x000e220000002500 */
[----:B------:R-:W0:Y:S01]  /*0020*/  LDCU UR4, c[0x0][0x360] ;  /* 0x00006c00ff0477ac */ /* 0x000e220008000800 */
[----:B------:R-:W0:Y:S01]  /*0030*/  S2R R3, SR_TID.X ;  /* 0x0000000000037919 */ /* 0x000e220000002100 */
[----:B------:R-:W1:Y:S01]  /*0040*/  LDCU UR5, c[0x0][0x364] ;  /* 0x00006c80ff0577ac */ /* 0x000e620008000800 */
[----:B------:R-:W1:Y:S01]  /*0050*/  S2R R7, SR_CTAID.Y ;  /* 0x0000000000077919 */ /* 0x000e620000002600 */
[----:B------:R-:W2:Y:S01]  /*0060*/  LDCU UR8, c[0x0][0x398] ;  /* 0x00007300ff0877ac */ /* 0x000ea20008000800 */
[----:B------:R-:W1:Y:S01]  /*0070*/  S2R R2, SR_TID.Y ;  /* 0x0000000000027919 */ /* 0x000e620000002200 */
[----:B0-----:R-:W-:Y:S02]  /*0080*/  IMAD R0, R0, UR4, R3 ;  /* 0x0000000400007c24 */ /* 0x001fe4000f8e0203 */
[----:B-1----:R-:W-:-:S05]  /*0090*/  IMAD R7, R7, UR5, R2 ;  /* 0x0000000507077c24 */ /* 0x002fca000f8e0202 */
[----:B------:R-:W-:-:S04]  /*00a0*/  VIMNMX R2, PT, PT, R0, R7, !PT ;  /* 0x0000000700027248 */ /* 0x000fc80007fe0100 */
[----:B--2---:R-:W-:-:S13]  /*00b0*/  ISETP.GE.AND P0, PT, R2, UR8, PT ;  /* 0x0000000802007c0c */ /* 0x004fda000bf06270 */
[----:B------:R-:W-:Y:S05]  /*00c0*/  @P0 EXIT ;  /* 0x000000000000094d */ /* 0x000fea0003800000 */
[----:B------:R-:W0:Y:S01]  /*00d0*/  LDC.64 R2, c[0x0][0x380] ;  /* 0x0000e000ff027b82 */ /* 0x000e220000000a00 */
[----:B------:R-:W1:Y:S01]  /*00e0*/  LDCU.64 UR6, c[0x0][0x358] ;  /* 0x00006b00ff0677ac */ /* 0x000e620008000a00 */
[----:B------:R-:W-:-:S06]  /*00f0*/  IMAD R9, R0, UR8, R7 ;  /* 0x0000000800097c24 */ /* 0x000fcc000f8e0207 */
[----:B------:R-:W2:Y:S08]  /*0100*/  LDC.64 R4, c[0x0][0x388] ;  /* 0x0000e200ff047b82 */ /* 0x000eb00000000a00 */
[----:B------:R-:W3:Y:S01]  /*0110*/  S2UR UR5, SR_CgaCtaId ;  /* 0x00000000000579c3 */ /* 0x000ee20000008800 */
[----:B0-----:R-:W-:-:S07]  /*0120*/  IMAD.WIDE R2, R9, 0x4, R2 ;  /* 0x0000000409027825 */ /* 0x001fce00078e0202 */
[----:B------:R-:W0:Y:S01]  /*0130*/  LDC.64 R6, c[0x0][0x390] ;  /* 0x0000e400ff067b82 */ /* 0x000e220000000a00 */
[----:B-1----:R-:W4:Y:S01]  /*0140*/  LDG.E R2, desc[UR6][R2.64] ;  /* 0x0000000602027981 */ /* 0x002f22000c1e1900 */
[----:B--2---:R-:W-:-:S06]  /*0150*/  IMAD.WIDE R4, R9, 0x4, R4 ;  /* 0x0000000409047825 */ /* 0x004fcc00078e0204 */
[----:B------:R-:W2:Y:S01]  /*0160*/  LDG.E R4, desc[UR6][R4.64] ;  /* 0x0000000604047981 */ /* 0x000ea2000c1e1900 */
[----:B------:R-:W-:Y:S02]  /*0170*/  UMOV UR4, 0x400 ;  /* 0x0000040000047882 */ /* 0x000fe40000000000 */
[----:B---3--:R-:W-:-:S06]  /*0180*/  ULEA UR4, UR5, UR4, 0x18 ;  /* 0x0000000405047291 */ /* 0x008fcc000f8ec0ff */
[C---:B------:R-:W-:Y:S01]  /*0190*/  LEA R11, R9.reuse, UR4, 0x2 ;  /* 0x00000004090b7c11 */ /* 0x040fe2000f8e10ff */
[----:B0-----:R-:W-:-:S04]  /*01a0*/  IMAD.WIDE R6, R9, 0x4, R6 ;  /* 0x0000000409067825 */ /* 0x001fc800078e0206 */
[----:B----4-:R-:W-:Y:S01]  /*01b0*/  STS [R11], R2 ;  /* 0x000000020b007388 */ /* 0x010fe20000000800 */
[----:B--2---:R-:W-:-:S03]  /*01c0*/  IADD3 R0, PT, PT, R2, R4, RZ ;  /* 0x0000000402007210 */ /* 0x004fc60007ffe0ff */
[----:B------:R-:W-:Y:S04]  /*01d0*/  STS [R11+0x64], R4 ;  /* 0x000064040b007388 */ /* 0x000fe80000000800 */
[----:B------:R-:W-:Y:S04]  /*01e0*/  STS [R11+0xc8], R0 ;  /* 0x0000c8000b007388 */ /* 0x000fe80000000800 */
[----:B------:R-:W-:Y:S01]  /*01f0*/  STG.E desc[UR6][R6.64], R0 ;  /* 0x0000000006007986 */ /* 0x000fe2000c101906 */
[----:B------:R-:W-:Y:S05]  /*0200*/  EXIT ;  /* 0x000000000000794d */ /* 0x000fea0003800000 */
.L_x_0:
[----:B------:R-:W-:-:S00]  /*0210*/  BRA `(.L_x_0) ;  /* 0xfffffffc00fc7947 */ /* 0x000fc0000383ffff */
[----:B------:R-:W-:-:S00]  /*0220*/  NOP ;  /* 0x0000000000007918 */ /* 0x000fc00000000000 */
        /* <DEDUP_REMOVED lines=13> */
.L_x_3:


//--------------------- .text._Z21addMatrixSharedStaticPiS_S_i --------------------------
	.section	.text._Z21addMatrixSharedStaticPiS_S_i,"ax",@progbits
	.align	128
        .global         _Z21addMatrixSharedStaticPiS_S_i
        .type           _Z21addMatrixSharedStaticPiS_S_i,@function
        .size           _Z21addMatrixSharedStaticPiS_S_i,(.L_x_4 - _Z21addMatrixSharedStaticPiS_S_i)
        .other          _Z21addMatrixSharedStaticPiS_S_i,@"STO_CUDA_ENTRY STV_DEFAULT"
_Z21addMatrixSharedStaticPiS_S_i:
.text._Z21addMatrixSharedStaticPiS_S_i:
        /* <DEDUP_REMOVED lines=24> */
[----:B---3--:R-:W-:Y:S01]  /*0180*/  ULEA UR4, UR5, UR4, 0x18 ;  /* 0x0000000405047291 */ /* 0x008fe2000f8ec0ff */
[----:B0-----:R-:W-:-:S05]  /*0190*/  IMAD.WIDE R6, R9, 0x4, R6 ;  /* 0x0000000409067825 */ /* 0x001fca00078e0206 */
[----:B------:R-:W-:-:S05]  /*01a0*/  LEA R9, R9, UR4, 0x2 ;  /* 0x0000000409097c11 */ /* 0x000fca000f8e10ff */
[----:B----4-:R-:W-:Y:S01]  /*01b0*/  STS [R9], R2 ;  /* 0x0000000209007388 */ /* 0x010fe20000000800 */
[----:B--2---:R-:W-:-:S05]  /*01c0*/  IADD3 R11, PT, PT, R2, R5, RZ ;  /* 0x00000005020b7210 */ /* 0x004fca0007ffe0ff */
[----:B------:R-:W-:Y:S01]  /*01d0*/  STG.E desc[UR6][R6.64], R11 ;  /* 0x0000000b06007986 */ /* 0x000fe2000c101906 */
[----:B------:R-:W-:Y:S05]  /*01e0*/  EXIT ;  /* 0x000000000000794d */ /* 0x000fea0003800000 */
.L_x_1:
        /* <DEDUP_REMOVED lines=9> */
.L_x_4:


//--------------------- .text._Z9addMatrixPiS_S_i --------------------------
	.section	.text._Z9addMatrixPiS_S_i,"ax",@progbits
	.align	128
        .global         _Z9addMatrixPiS_S_i
        .type           _Z9addMatrixPiS_S_i,@function
        .size           _Z9addMatrixPiS_S_i,(.L_x_5 - _Z9addMatrixPiS_S_i)
        .other          _Z9addMatrixPiS_S_i,@"STO_CUDA_ENTRY STV_DEFAULT"
_Z9addMatrixPiS_S_i:
.text._Z9addMatrixPiS_S_i:
        /* <DEDUP_REMOVED lines=17> */
[----:B------:R-:W3:Y:S01]  /*0110*/  LDC.64 R6, c[0x0][0x390] ;  /* 0x0000e400ff067b82 */ /* 0x000ee20000000a00 */
[----:B0-----:R-:W-:-:S06]  /*0120*/  IMAD.WIDE R2, R9, 0x4, R2 ;  /* 0x0000000409027825 */ /* 0x001fcc00078e0202 */
[----:B-1----:R-:W4:Y:S01]  /*0130*/  LDG.E R2, desc[UR4][R2.64] ;  /* 0x0000000402027981 */ /* 0x002f22000c1e1900 */
[----:B--2---:R-:W-:-:S06]  /*0140*/  IMAD.WIDE R4, R9, 0x4, R4 ;  /* 0x0000000409047825 */ /* 0x004fcc00078e0204 */
[----:B------:R-:W4:Y:S01]  /*0150*/  LDG.E R5, desc[UR4][R4.64] ;  /* 0x0000000404057981 */ /* 0x000f22000c1e1900 */
[----:B---3--:R-:W-:Y:S01]  /*0160*/  IMAD.WIDE R6, R9, 0x4, R6 ;  /* 0x0000000409067825 */ /* 0x008fe200078e0206 */
[----:B----4-:R-:W-:-:S05]  /*0170*/  IADD3 R9, PT, PT, R2, R5, RZ ;  /* 0x0000000502097210 */ /* 0x010fca0007ffe0ff */
[----:B------:R-:W-:Y:S01]  /*0180*/  STG.E desc[UR4][R6.64], R9 ;  /* 0x0000000906007986 */ /* 0x000fe2000c101904 */
[----:B------:R-:W-:Y:S05]  /*0190*/  EXIT ;  /* 0x000000000000794d */ /* 0x000fea0003800000 */
.L_x_2:
        /* <DEDUP_REMOVED lines=14> */
.L_x_5:


//--------------------- .nv.shared._Z22addMatrixSharedDynamicPiS_S_i --------------------------
	.section	.nv.shared._Z22addMatrixSharedDynamicPiS_S_i,"aw",@nobits
	.sectionflags	@""
	.align	16
	.zero		1024


//--------------------- .nv.shared.reserved.0     --------------------------
	.section	.nv.shared.reserved.0,"aw",@nobits
	.weak		__nv_reservedSMEM_offset_0_alias
	.size		__nv_reservedSMEM_offset_0_alias, 0, 64
	.other		__nv_reservedSMEM_offset_0_alias,@"STO_CUDA_RESERVED_SHARED STV_DEFAULT"
__nv_reservedSMEM_offset_0_alias:
	.zero		0
	.zero		64


//--------------------- .nv.shared._Z21addMatrixSharedStaticPiS_S_i --------------------------
	.section	.nv.shared._Z21addMatrixSharedStaticPiS_S_i,"aw",@nobits
	.sectionflags	@""
	.align	16
.nv.shared._Z21addMatrixSharedStaticPiS_S_i:
	.zero		1136


//--------------------- .nv.shared._Z9addMatrixPiS_S_i --------------------------
	.section	.nv.shared._Z9addMatrixPiS_S_i,"aw",@nobits
	.sectionflags	@""
	.align	16
	.zero		1024


//--------------------- .nv.constant0._Z22addMatrixSharedDynamicPiS_S_i --------------------------
	.section	.nv.constant0._Z22addMatrixSharedDynamicPiS_S_i,"a",@progbits
	.sectionflags	@""
	.align	4
.nv.constant0._Z22addMatrixSharedDynamicPiS_S_i:
	.zero		924


//--------------------- .nv.constant0._Z21addMatrixSharedStaticPiS_S_i --------------------------
	.section	.nv.constant0._Z21addMatrixSharedStaticPiS_S_i,"a",@progbits
	.sectionflags	@""
	.align	4
.nv.constant0._Z21addMatrixSharedStaticPiS_S_i:
	.zero		924


//--------------------- .nv.constant0._Z9addMatrixPiS_S_i --------------------------
	.section	.nv.constant0._Z9addMatrixPiS_S_i,"a",@progbits
	.sectionflags	@""
	.align	4
.nv.constant0._Z9addMatrixPiS_S_i:
	.zero		924


//--------------------- SYMBOLS --------------------------

	.type		.nv.reservedSmem.offset0,@object
	.size		.nv.reservedSmem.offset0,0x4
	.type		.nv.reservedSmem.cap,@object
	.size		.nv.reservedSmem.cap,0x4
